//
// Generated by NVIDIA NVVM Compiler
//
// Compiler Build ID: CL-36424714
// Cuda compilation tools, release 13.0, V13.0.88
// Based on NVVM 20.0.0
//

.version 9.0
.target sm_100
.address_size 64

	// .globl	_Z15matrixMulKernelPfS_S_S_i
// _ZZ15matrixMulKernelPfS_S_S_iE6tile_A has been demoted
// _ZZ15matrixMulKernelPfS_S_S_iE6tile_B has been demoted

.visible .entry _Z15matrixMulKernelPfS_S_S_i(
	.param .u64 .ptr .align 1 _Z15matrixMulKernelPfS_S_S_i_param_0,
	.param .u64 .ptr .align 1 _Z15matrixMulKernelPfS_S_S_i_param_1,
	.param .u64 .ptr .align 1 _Z15matrixMulKernelPfS_S_S_i_param_2,
	.param .u64 .ptr .align 1 _Z15matrixMulKernelPfS_S_S_i_param_3,
	.param .u32 _Z15matrixMulKernelPfS_S_S_i_param_4
)
{
	.reg .pred 	%p<6>;
	.reg .b32 	%r<41>;
	.reg .b32 	%f<31>;
	.reg .b64 	%rd<17>;
	// demoted variable
	.shared .align 4 .b8 _ZZ15matrixMulKernelPfS_S_S_iE6tile_A[64];
	// demoted variable
	.shared .align 4 .b8 _ZZ15matrixMulKernelPfS_S_S_iE6tile_B[64];
	ld.param.u64 	%rd4, [_Z15matrixMulKernelPfS_S_S_i_param_0];
	ld.param.u64 	%rd5, [_Z15matrixMulKernelPfS_S_S_i_param_1];
	ld.param.u64 	%rd6, [_Z15matrixMulKernelPfS_S_S_i_param_2];
	ld.param.u64 	%rd7, [_Z15matrixMulKernelPfS_S_S_i_param_3];
	ld.param.u32 	%r17, [_Z15matrixMulKernelPfS_S_S_i_param_4];
	mov.u32 	%r18, %ctaid.x;
	mov.u32 	%r19, %ctaid.y;
	mov.u32 	%r1, %tid.x;
	mov.u32 	%r2, %tid.y;
	shl.b32 	%r20, %r19, 2;
	add.s32 	%r3, %r20, %r2;
	shl.b32 	%r21, %r18, 2;
	add.s32 	%r4, %r21, %r1;
	mul.lo.s32 	%r5, %r17, %r3;
	add.s32 	%r6, %r5, %r4;
	cvt.rn.f32.s32 	%f10, %r17;
	mul.f32 	%f11, %f10, 0f3E800000;
	cvt.rpi.f32.f32 	%f1, %f11;
	setp.leu.f32 	%p1, %f1, 0f00000000;
	mov.f32 	%f30, 0f00000000;
	@%p1 bra 	$L__BB0_7;
	shl.b32 	%r23, %r2, 4;
	mov.u32 	%r24, _ZZ15matrixMulKernelPfS_S_S_iE6tile_A;
	add.s32 	%r7, %r24, %r23;
	shl.b32 	%r25, %r1, 2;
	add.s32 	%r8, %r7, %r25;
	mov.u32 	%r26, _ZZ15matrixMulKernelPfS_S_S_iE6tile_B;
	add.s32 	%r10, %r26, %r25;
	add.s32 	%r9, %r10, %r23;
	shr.s32 	%r27, %r17, 31;
	shr.u32 	%r28, %r27, 30;
	add.s32 	%r29, %r17, %r28;
	shr.s32 	%r30, %r29, 2;
	mul.lo.s32 	%r11, %r6, %r30;
	cvta.to.global.u64 	%rd1, %rd4;
	cvta.to.global.u64 	%rd2, %rd5;
	cvta.to.global.u64 	%rd3, %rd7;
	mov.f32 	%f30, 0f00000000;
	mov.b32 	%r40, 0;
$L__BB0_2:
	shl.b32 	%r13, %r40, 2;
	add.s32 	%r14, %r13, %r1;
	max.s32 	%r32, %r14, %r3;
	setp.ge.s32 	%p2, %r32, %r17;
	mov.f32 	%f28, 0f00000000;
	@%p2 bra 	$L__BB0_4;
	add.s32 	%r33, %r14, %r5;
	mul.wide.s32 	%rd8, %r33, 4;
	add.s64 	%rd9, %rd1, %rd8;
	ld.global.f32 	%f28, [%rd9];
$L__BB0_4:
	st.shared.f32 	[%r8], %f28;
	add.s32 	%r15, %r13, %r2;
	max.s32 	%r35, %r15, %r4;
	setp.ge.s32 	%p3, %r35, %r17;
	mov.f32 	%f29, 0f00000000;
	@%p3 bra 	$L__BB0_6;
	mad.lo.s32 	%r36, %r15, %r17, %r4;
	mul.wide.s32 	%rd10, %r36, 4;
	add.s64 	%rd11, %rd2, %rd10;
	ld.global.f32 	%f29, [%rd11];
$L__BB0_6:
	st.shared.f32 	[%r9], %f29;
	bar.sync 	0;
	ld.shared.f32 	%f15, [%r7];
	ld.shared.f32 	%f16, [%r10];
	fma.rn.f32 	%f17, %f15, %f16, %f30;
	ld.shared.f32 	%f18, [%r7+4];
	ld.shared.f32 	%f19, [%r10+16];
	fma.rn.f32 	%f20, %f18, %f19, %f17;
	ld.shared.f32 	%f21, [%r7+8];
	ld.shared.f32 	%f22, [%r10+32];
	fma.rn.f32 	%f23, %f21, %f22, %f20;
	ld.shared.f32 	%f24, [%r7+12];
	ld.shared.f32 	%f25, [%r10+48];
	fma.rn.f32 	%f30, %f24, %f25, %f23;
	add.s32 	%r37, %r40, %r11;
	mul.wide.s32 	%rd12, %r37, 4;
	add.s64 	%rd13, %rd3, %rd12;
	st.global.f32 	[%rd13], %f30;
	bar.sync 	0;
	add.s32 	%r40, %r40, 1;
	cvt.rn.f32.u32 	%f26, %r40;
	setp.gt.f32 	%p4, %f1, %f26;
	@%p4 bra 	$L__BB0_2;
$L__BB0_7:
	max.s32 	%r39, %r3, %r4;
	setp.ge.s32 	%p5, %r39, %r17;
	@%p5 bra 	$L__BB0_9;
	cvta.to.global.u64 	%rd14, %rd6;
	mul.wide.u32 	%rd15, %r6, 4;
	add.s64 	%rd16, %rd14, %rd15;
	st.global.f32 	[%rd16], %f30;
$L__BB0_9:
	ret;

}


// ===== COMPILED SASS (sm_100) =====

	.target	sm_100

	.elftype	@"ET_EXEC"


//--------------------- .note.nv.tkinfo           --------------------------
	.section	.note.nv.tkinfo,"",@"SHT_NOTE"
	.sectionflags	@"SHF_NOTE_NV_TKINFO"
	.tkinfo
        /*0018*/ 	.word	0x00000002
        /*0030*/ 	.string	""
        /*0030*/ 	.string	"ptxas"
        /*0030*/ 	.string	"Cuda compilation tools, release 13.0, V13.0.88"
        /*0030*/ 	.string	"Build cuda_13.0.r13.0/compiler.36424714_0"
        /*0030*/ 	.string	"-arch sm_100 -m 64 "



//--------------------- .note.nv.cuinfo           --------------------------
	.section	.note.nv.cuinfo,"",@"SHT_NOTE"
	.sectionflags	@"SHF_NOTE_NV_CUINFO"
        /*0018*/ 	.short	0x0002
        /*001a*/ 	.short	0x0064
        /*001c*/ 	.short	0x0082
	.zero		2


//--------------------- .nv.info                  --------------------------
	.section	.nv.info,"",@"SHT_CUDA_INFO"
	.align	4


	//----- nvinfo : EIATTR_REGCOUNT
	.align		4
        /*0000*/ 	.byte	0x04, 0x2f
        /*0002*/ 	.short	(.L_1 - .L_0)
	.align		4
.L_0:
        /*0004*/ 	.word	index@(_Z15matrixMulKernelPfS_S_S_i)
        /*0008*/ 	.word	0x00000020


	//----- nvinfo : EIATTR_FRAME_SIZE
	.align		4
.L_1:
        /*000c*/ 	.byte	0x04, 0x11
        /*000e*/ 	.short	(.L_3 - .L_2)
	.align		4
.L_2:
        /*0010*/ 	.word	index@(_Z15matrixMulKernelPfS_S_S_i)
        /*0014*/ 	.word	0x00000000


	//----- nvinfo : EIATTR_MIN_STACK_SIZE
	.align		4
.L_3:
        /*0018*/ 	.byte	0x04, 0x12
        /*001a*/ 	.short	(.L_5 - .L_4)
	.align		4
.L_4:
        /*001c*/ 	.word	index@(_Z15matrixMulKernelPfS_S_S_i)
        /*0020*/ 	.word	0x00000000
.L_5:


//--------------------- .nv.compat                --------------------------
	.section	.nv.compat,"",@"SHT_CUDA_COMPAT_INFO"
	.align	4
        /*0000*/ 	.byte	0x02, 0x09, 0x00, 0x00, 0x02, 0x02, 0x01, 0x00, 0x02, 0x05, 0x05, 0x00, 0x03, 0x07, 0x01, 0x01
        /*0010*/ 	.byte	0x02, 0x03, 0x00, 0x00, 0x02, 0x06, 0x01, 0x00, 0x04, 0x0b, 0x08, 0x00, 0x09, 0x00, 0x00, 0x00
        /*0020*/ 	.byte	0x00, 0x00, 0x00, 0x00


//--------------------- .nv.info._Z15matrixMulKernelPfS_S_S_i --------------------------
	.section	.nv.info._Z15matrixMulKernelPfS_S_S_i,"",@"SHT_CUDA_INFO"
	.sectionflags	@""
	.align	4


	//----- nvinfo : EIATTR_CUDA_API_VERSION
	.align		4
        /*0000*/ 	.byte	0x04, 0x37
        /*0002*/ 	.short	(.L_7 - .L_6)
.L_6:
        /*0004*/ 	.word	0x00000082


	//----- nvinfo : EIATTR_KPARAM_INFO
	.align		4
.L_7:
        /*0008*/ 	.byte	0x04, 0x17
        /*000a*/ 	.short	(.L_9 - .L_8)
.L_8:
        /*000c*/ 	.word	0x00000000
        /*0010*/ 	.short	0x0004
        /*0012*/ 	.short	0x0020
        /*0014*/ 	.byte	0x00, 0xf0, 0x11, 0x00


	//----- nvinfo : EIATTR_KPARAM_INFO
	.align		4
.L_9:
        /*0018*/ 	.byte	0x04, 0x17
        /*001a*/ 	.short	(.L_11 - .L_10)
.L_10:
        /*001c*/ 	.word	0x00000000
        /*0020*/ 	.short	0x0003
        /*0022*/ 	.short	0x0018
        /*0024*/ 	.byte	0x00, 0xf5, 0x21, 0x00


	//----- nvinfo : EIATTR_KPARAM_INFO
	.align		4
.L_11:
        /*0028*/ 	.byte	0x04, 0x17
        /*002a*/ 	.short	(.L_13 - .L_12)
.L_12:
        /*002c*/ 	.word	0x00000000
        /*0030*/ 	.short	0x0002
        /*0032*/ 	.short	0x0010
        /*0034*/ 	.byte	0x00, 0xf5, 0x21, 0x00


	//----- nvinfo : EIATTR_KPARAM_INFO
	.align		4
.L_13:
        /*0038*/ 	.byte	0x04, 0x17
        /*003a*/ 	.short	(.L_15 - .L_14)
.L_14:
        /*003c*/ 	.word	0x00000000
        /*0040*/ 	.short	0x0001
        /*0042*/ 	.short	0x0008
        /*0044*/ 	.byte	0x00, 0xf5, 0x21, 0x00


	//----- nvinfo : EIATTR_KPARAM_INFO
	.align		4
.L_15:
        /*0048*/ 	.byte	0x04, 0x17
        /*004a*/ 	.short	(.L_17 - .L_16)
.L_16:
        /*004c*/ 	.word	0x00000000
        /*0050*/ 	.short	0x0000
        /*0052*/ 	.short	0x0000
        /*0054*/ 	.byte	0x00, 0xf5, 0x21, 0x00


	//----- nvinfo : EIATTR_SPARSE_MMA_MASK
	.align		4
.L_17:
        /*0058*/ 	.byte	0x03, 0x50
        /*005a*/ 	.short	0x0000


	//----- nvinfo : EIATTR_MAXREG_COUNT
	.align		4
        /*005c*/ 	.byte	0x03, 0x1b
        /*005e*/ 	.short	0x00ff


	//----- nvinfo : EIATTR_NUM_BARRIERS
	.align		4
        /*0060*/ 	.byte	0x02, 0x4c
        /*0062*/ 	.byte	0x01
	.zero		1


	//----- nvinfo : EIATTR_MERCURY_ISA_VERSION
	.align		4
        /*0064*/ 	.byte	0x03, 0x5f
        /*0066*/ 	.short	0x0101


	//----- nvinfo : EIATTR_VRC_CTA_INIT_COUNT
	.align		4
        /*0068*/ 	.byte	0x02, 0x4a
	.zero		1
	.zero		1


	//----- nvinfo : EIATTR_EXIT_INSTR_OFFSETS
	.align		4
        /*006c*/ 	.byte	0x04, 0x1c
        /*006e*/ 	.short	(.L_19 - .L_18)


	//   ....[0]....
.L_18:
        /*0070*/ 	.word	0x00000480


	//   ....[1]....
        /*0074*/ 	.word	0x000004c0


	//----- nvinfo : EIATTR_CBANK_PARAM_SIZE
	.align		4
.L_19:
        /*0078*/ 	.byte	0x03, 0x19
        /*007a*/ 	.short	0x0024


	//----- nvinfo : EIATTR_PARAM_CBANK
	.align		4
        /*007c*/ 	.byte	0x04, 0x0a
        /*007e*/ 	.short	(.L_21 - .L_20)
	.align		4
.L_20:
        /*0080*/ 	.word	index@(.nv.constant0._Z15matrixMulKernelPfS_S_S_i)
        /*0084*/ 	.short	0x0380
        /*0086*/ 	.short	0x0024


	//----- nvinfo : EIATTR_SW_WAR
	.align		4
.L_21:
        /*0088*/ 	.byte	0x04, 0x36
        /*008a*/ 	.short	(.L_23 - .L_22)
.L_22:
        /*008c*/ 	.word	0x00000008
.L_23:


//--------------------- .nv.callgraph             --------------------------
	.section	.nv.callgraph,"",@"SHT_CUDA_CALLGRAPH"
	.align	4
	.sectionentsize	8
	.align		4
        /*0000*/ 	.word	0x00000000
	.align		4
        /*0004*/ 	.word	0xffffffff
	.align		4
        /*0008*/ 	.word	0x00000000
	.align		4
        /*000c*/ 	.word	0xfffffffe
	.align		4
        /*0010*/ 	.word	0x00000000
	.align		4
        /*0014*/ 	.word	0xfffffffd
	.align		4
        /*0018*/ 	.word	0x00000000
	.align		4
        /*001c*/ 	.word	0xfffffffc


//--------------------- .text._Z15matrixMulKernelPfS_S_S_i --------------------------
	.section	.text._Z15matrixMulKernelPfS_S_S_i,"ax",@progbits
	.align	128
        .global         _Z15matrixMulKernelPfS_S_S_i
        .type           _Z15matrixMulKernelPfS_S_S_i,@function
        .size           _Z15matrixMulKernelPfS_S_S_i,(.L_x_3 - _Z15matrixMulKernelPfS_S_S_i)
        .other          _Z15matrixMulKernelPfS_S_S_i,@"STO_CUDA_ENTRY STV_DEFAULT"
_Z15matrixMulKernelPfS_S_S_i:
.text._Z15matrixMulKernelPfS_S_S_i:
[----:B------:R-:W-:Y:S01]  /*0000*/  LDC R1, c[0x0][0x37c] ;  /* 0x0000df00ff017b82 */ /* 0x000fe20000000800 */
[----:B------:R-:W0:Y:S01]  /*0010*/  LDCU UR8, c[0x0][0x3a0] ;  /* 0x00007400ff0877ac */ /* 0x000e220008000800 */
[----:B------:R-:W1:Y:S01]  /*0020*/  S2R R7, SR_CTAID.Y ;  /* 0x0000000000077919 */ /* 0x000e620000002600 */
[----:B------:R-:W2:Y:S01]  /*0030*/  LDCU.64 UR10, c[0x0][0x358] ;  /* 0x00006b00ff0a77ac */ /* 0x000ea20008000a00 */
[----:B------:R-:W1:Y:S01]  /*0040*/  S2R R0, SR_TID.Y ;  /* 0x0000000000007919 */ /* 0x000e620000002200 */
[----:B------:R-:W3:Y:S01]  /*0050*/  S2R R5, SR_CTAID.X ;  /* 0x0000000000057919 */ /* 0x000ee20000002500 */
[----:B------:R-:W3:Y:S01]  /*0060*/  S2R R2, SR_TID.X ;  /* 0x0000000000027919 */ /* 0x000ee20000002100 */
[----:B0-----:R-:W-:-:S05]  /*0070*/  I2FP.F32.S32 R3, UR8 ;  /* 0x0000000800037c45 */ /* 0x001fca0008201400 */
[----:B------:R-:W-:-:S06]  /*0080*/  FMUL R3, R3, 0.25 ;  /* 0x3e80000003037820 */ /* 0x000fcc0000400000 */
[----:B------:R-:W0:Y:S01]  /*0090*/  FRND.CEIL R3, R3 ;  /* 0x0000000300037307 */ /* 0x000e220000209000 */
[----:B-1----:R-:W-:Y:S01]  /*00a0*/  LEA R4, R7, R0, 0x2 ;  /* 0x0000000007047211 */ /* 0x002fe200078e10ff */
[----:B------:R-:W-:Y:S01]  /*00b0*/  IMAD.MOV.U32 R7, RZ, RZ, RZ ;  /* 0x000000ffff077224 */ /* 0x000fe200078e00ff */
[----:B0-----:R-:W-:Y:S02]  /*00c0*/  FSETP.GT.AND P0, PT, R3, RZ, PT ;  /* 0x000000ff0300720b */ /* 0x001fe40003f04000 */
[----:B---3--:R-:W-:-:S04]  /*00d0*/  LEA R5, R5, R2, 0x2 ;  /* 0x0000000205057211 */ /* 0x008fc800078e10ff */
[C---:B------:R-:W-:Y:S01]  /*00e0*/  VIMNMX R6, PT, PT, R4.reuse, R5, !PT ;  /* 0x0000000504067248 */ /* 0x040fe20007fe0100 */
[----:B------:R-:W-:-:S06]  /*00f0*/  IMAD R12, R4, UR8, R5 ;  /* 0x00000008040c7c24 */ /* 0x000fcc000f8e0205 */
[----:B--2---:R-:W-:Y:S05]  /*0100*/  @!P0 BRA `(.L_x_0) ;  /* 0x0000000000d88947 */ /* 0x004fea0003800000 */
[----:B------:R-:W0:Y:S01]  /*0110*/  S2UR UR7, SR_CgaCtaId ;  /* 0x00000000000779c3 */ /* 0x000e220000008800 */
[----:B------:R-:W-:Y:S01]  /*0120*/  UMOV UR4, 0x400 ;  /* 0x0000040000047882 */ /* 0x000fe20000000000 */
[----:B------:R-:W-:Y:S01]  /*0130*/  USHF.R.S32.HI UR6, URZ, 0x1f, UR8 ;  /* 0x0000001fff067899 */ /* 0x000fe20008011408 */
[----:B------:R-:W-:Y:S01]  /*0140*/  HFMA2 R7, -RZ, RZ, 0, 0 ;  /* 0x00000000ff077431 */ /* 0x000fe200000001ff */
[----:B------:R-:W-:Y:S01]  /*0150*/  UIADD3 UR5, UPT, UPT, UR4, 0x40, URZ ;  /* 0x0000004004057890 */ /* 0x000fe2000fffe0ff */
[----:B------:R-:W-:Y:S01]  /*0160*/  IMAD.MOV.U32 R23, RZ, RZ, RZ ;  /* 0x000000ffff177224 */ /* 0x000fe200078e00ff */
[----:B------:R-:W-:Y:S02]  /*0170*/  ULEA.HI UR6, UR6, UR8, URZ, 0x2 ;  /* 0x0000000806067291 */ /* 0x000fe4000f8f10ff */
[----:B------:R-:W1:Y:S01]  /*0180*/  LDC.64 R16, c[0x0][0x398] ;  /* 0x0000e600ff107b82 */ /* 0x000e620000000a00 */
[----:B------:R-:W2:Y:S01]  /*0190*/  LDCU UR9, c[0x0][0x3a0] ;  /* 0x00007400ff0977ac */ /* 0x000ea20008000800 */
[----:B------:R-:W-:-:S06]  /*01a0*/  USHF.R.S32.HI UR6, URZ, 0x2, UR6 ;  /* 0x00000002ff067899 */ /* 0x000fcc0008011406 */
[----:B------:R-:W-:Y:S01]  /*01b0*/  IMAD R21, R12, UR6, RZ ;  /* 0x000000060c157c24 */ /* 0x000fe2000f8e02ff */
[----:B0-----:R-:W-:Y:S02]  /*01c0*/  ULEA UR5, UR7, UR5, 0x18 ;  /* 0x0000000507057291 */ /* 0x001fe4000f8ec0ff */
[----:B------:R-:W-:-:S04]  /*01d0*/  ULEA UR4, UR7, UR4, 0x18 ;  /* 0x0000000407047291 */ /* 0x000fc8000f8ec0ff */
[----:B------:R-:W-:Y:S02]  /*01e0*/  LEA R15, R2, UR5, 0x2 ;  /* 0x00000005020f7c11 */ /* 0x000fe4000f8e10ff */
[----:B------:R-:W-:-:S03]  /*01f0*/  LEA R13, R0, UR4, 0x4 ;  /* 0x00000004000d7c11 */ /* 0x000fc6000f8e20ff */
[----:B------:R-:W-:Y:S01]  /*0200*/  IMAD R14, R0, 0x10, R15 ;  /* 0x00000010000e7824 */ /* 0x000fe200078e020f */
[----:B--2---:R-:W-:-:S07]  /*0210*/  LEA R20, R2, R13, 0x2 ;  /* 0x0000000d02147211 */ /* 0x004fce00078e10ff */
.L_x_1:
[C---:B------:R-:W-:Y:S01]  /*0220*/  LEA R19, R23.reuse, R2, 0x2 ;  /* 0x0000000217137211 */ /* 0x040fe200078e10ff */
[----:B------:R-:W-:Y:S01]  /*0230*/  IMAD R18, R23, 0x4, R0 ;  /* 0x0000000417127824 */ /* 0x000fe200078e0200 */
[----:B------:R-:W-:Y:S01]  /*0240*/  UMOV UR8, UR9 ;  /* 0x0000000900087c82 */ /* 0x000fe20008000000 */
[----:B------:R-:W-:Y:S01]  /*0250*/  MOV R27, RZ ;  /* 0x000000ff001b7202 */ /* 0x000fe20000000f00 */
[----:B------:R-:W-:Y:S01]  /*0260*/  IMAD.MOV.U32 R29, RZ, RZ, RZ ;  /* 0x000000ffff1d7224 */ /* 0x000fe200078e00ff */
[----:B0-----:R-:W-:Y:S02]  /*0270*/  VIMNMX R8, PT, PT, R4, R19, !PT ;  /* 0x0000001304087248 */ /* 0x001fe40007fe0100 */
[----:B------:R-:W-:Y:S02]  /*0280*/  VIMNMX R9, PT, PT, R5, R18, !PT ;  /* 0x0000001205097248 */ /* 0x000fe40007fe0100 */
[----:B------:R-:W-:Y:S02]  /*0290*/  ISETP.GE.AND P0, PT, R8, UR8, PT ;  /* 0x0000000808007c0c */ /* 0x000fe4000bf06270 */
[----:B------:R-:W-:-:S11]  /*02a0*/  ISETP.GE.AND P1, PT, R9, UR8, PT ;  /* 0x0000000809007c0c */ /* 0x000fd6000bf26270 */
[----:B------:R-:W0:Y:S01]  /*02b0*/  @!P0 LDC.64 R10, c[0x0][0x380] ;  /* 0x0000e000ff0a8b82 */ /* 0x000e220000000a00 */
[----:B------:R-:W-:Y:S02]  /*02c0*/  @!P0 IMAD R19, R4, UR8, R19 ;  /* 0x0000000804138c24 */ /* 0x000fe4000f8e0213 */
[----:B------:R-:W-:-:S05]  /*02d0*/  @!P1 IMAD R25, R18, UR8, R5 ;  /* 0x0000000812199c24 */ /* 0x000fca000f8e0205 */
[----:B------:R-:W2:Y:S01]  /*02e0*/  @!P1 LDC.64 R8, c[0x0][0x388] ;  /* 0x0000e200ff089b82 */ /* 0x000ea20000000a00 */
[----:B0-----:R-:W-:-:S05]  /*02f0*/  @!P0 IMAD.WIDE R18, R19, 0x4, R10 ;  /* 0x0000000413128825 */ /* 0x001fca00078e020a */
[----:B------:R0:W3:Y:S01]  /*0300*/  @!P0 LDG.E R27, desc[UR10][R18.64] ;  /* 0x0000000a121b8981 */ /* 0x0000e2000c1e1900 */
[----:B--2---:R-:W-:-:S05]  /*0310*/  @!P1 IMAD.WIDE R24, R25, 0x4, R8 ;  /* 0x0000000419189825 */ /* 0x004fca00078e0208 */
[----:B------:R-:W2:Y:S01]  /*0320*/  @!P1 LDG.E R29, desc[UR10][R24.64] ;  /* 0x0000000a181d9981 */ /* 0x000ea2000c1e1900 */
[----:B0-----:R-:W-:Y:S01]  /*0330*/  IADD3 R19, PT, PT, R21, R23, RZ ;  /* 0x0000001715137210 */ /* 0x001fe20007ffe0ff */
[----:B------:R-:W-:Y:S02]  /*0340*/  VIADD R23, R23, 0x1 ;  /* 0x0000000117177836 */ /* 0x000fe40000000000 */
[----:B---3--:R-:W-:Y:S04]  /*0350*/  STS [R20], R27 ;  /* 0x0000001b14007388 */ /* 0x008fe80000000800 */
[----:B--2---:R-:W-:Y:S01]  /*0360*/  STS [R14], R29 ;  /* 0x0000001d0e007388 */ /* 0x004fe20000000800 */
[----:B------:R-:W-:Y:S06]  /*0370*/  BAR.SYNC.DEFER_BLOCKING 0x0 ;  /* 0x0000000000007b1d */ /* 0x000fec0000010000 */
[----:B------:R-:W-:Y:S04]  /*0380*/  LDS R26, [R15] ;  /* 0x000000000f1a7984 */ /* 0x000fe80000000800 */
[----:B------:R-:W0:Y:S04]  /*0390*/  LDS.128 R8, [R13] ;  /* 0x000000000d087984 */ /* 0x000e280000000c00 */
[----:B------:R-:W2:Y:S04]  /*03a0*/  LDS R28, [R15+0x10] ;  /* 0x000010000f1c7984 */ /* 0x000ea80000000800 */
[----:B------:R-:W3:Y:S04]  /*03b0*/  LDS R18, [R15+0x20] ;  /* 0x000020000f127984 */ /* 0x000ee80000000800 */
[----:B------:R-:W4:Y:S01]  /*03c0*/  LDS R22, [R15+0x30] ;  /* 0x000030000f167984 */ /* 0x000f220000000800 */
[----:B0-----:R-:W-:-:S04]  /*03d0*/  FFMA R8, R8, R26, R7 ;  /* 0x0000001a08087223 */ /* 0x001fc80000000007 */
[----:B--2---:R-:W-:-:S04]  /*03e0*/  FFMA R9, R28, R9, R8 ;  /* 0x000000091c097223 */ /* 0x004fc80000000008 */
[----:B---3--:R-:W-:Y:S01]  /*03f0*/  FFMA R7, R18, R10, R9 ;  /* 0x0000000a12077223 */ /* 0x008fe20000000009 */
[----:B------:R-:W-:-:S04]  /*0400*/  I2FP.F32.U32 R10, R23 ;  /* 0x00000017000a7245 */ /* 0x000fc80000201000 */
[----:B------:R-:W-:Y:S01]  /*0410*/  FSETP.GT.AND P0, PT, R3, R10, PT ;  /* 0x0000000a0300720b */ /* 0x000fe20003f04000 */
[----:B-1----:R-:W-:-:S04]  /*0420*/  IMAD.WIDE R8, R19, 0x4, R16 ;  /* 0x0000000413087825 */ /* 0x002fc800078e0210 */
[----:B----4-:R-:W-:-:S05]  /*0430*/  FFMA R7, R22, R11, R7 ;  /* 0x0000000b16077223 */ /* 0x010fca0000000007 */
[----:B------:R0:W-:Y:S01]  /*0440*/  STG.E desc[UR10][R8.64], R7 ;  /* 0x0000000708007986 */ /* 0x0001e2000c10190a */
[----:B------:R-:W-:Y:S06]  /*0450*/  BAR.SYNC.DEFER_BLOCKING 0x0 ;  /* 0x0000000000007b1d */ /* 0x000fec0000010000 */
[----:B------:R-:W-:Y:S05]  /*0460*/  @P0 BRA `(.L_x_1) ;  /* 0xfffffffc006c0947 */ /* 0x000fea000383ffff */
.L_x_0:
[----:B------:R-:W-:-:S13]  /*0470*/  ISETP.GE.AND P0, PT, R6, UR8, PT ;  /* 0x0000000806007c0c */ /* 0x000fda000bf06270 */
[----:B------:R-:W-:Y:S05]  /*0480*/  @P0 EXIT ;  /* 0x000000000000094d */ /* 0x000fea0003800000 */
[----:B------:R-:W1:Y:S02]  /*0490*/  LDC.64 R2, c[0x0][0x390] ;  /* 0x0000e400ff027b82 */ /* 0x000e640000000a00 */
[----:B-1----:R-:W-:-:S05]  /*04a0*/  IMAD.WIDE.U32 R12, R12, 0x4, R2 ;  /* 0x000000040c0c7825 */ /* 0x002fca00078e0002 */
[----:B------:R-:W-:Y:S01]  /*04b0*/  STG.E desc[UR10][R12.64], R7 ;  /* 0x000000070c007986 */ /* 0x000fe2000c10190a */
[----:B------:R-:W-:Y:S05]  /*04c0*/  EXIT ;  /* 0x000000000000794d */ /* 0x000fea0003800000 */
.L_x_2:
[----:B------:R-:W-:-:S00]  /*04d0*/  BRA `(.L_x_2) ;  /* 0xfffffffc00fc7947 */ /* 0x000fc0000383ffff */
[----:B------:R-:W-:-:S00]  /*04e0*/  NOP ;  /* 0x0000000000007918 */ /* 0x000fc00000000000 */
        /* <DEDUP_REMOVED lines=9> */
.L_x_3:


//--------------------- .nv.shared._Z15matrixMulKernelPfS_S_S_i --------------------------
	.section	.nv.shared._Z15matrixMulKernelPfS_S_S_i,"aw",@nobits
	.sectionflags	@""
	.align	4
.nv.shared._Z15matrixMulKernelPfS_S_S_i:
	.zero		1152


//--------------------- .nv.shared.reserved.0     --------------------------
	.section	.nv.shared.reserved.0,"aw",@nobits
	.weak		__nv_reservedSMEM_offset_0_alias
	.size		__nv_reservedSMEM_offset_0_alias, 0, 64
	.other		__nv_reservedSMEM_offset_0_alias,@"STO_CUDA_RESERVED_SHARED STV_DEFAULT"
__nv_reservedSMEM_offset_0_alias:
	.zero		0
	.zero		64


//--------------------- .nv.constant0._Z15matrixMulKernelPfS_S_S_i --------------------------
	.section	.nv.constant0._Z15matrixMulKernelPfS_S_S_i,"a",@progbits
	.sectionflags	@""
	.align	4
.nv.constant0._Z15matrixMulKernelPfS_S_S_i:
	.zero		932


//--------------------- SYMBOLS --------------------------

	.type		.nv.reservedSmem.offset0,@object
	.size		.nv.reservedSmem.offset0,0x4
	.type		.nv.reservedSmem.cap,@object
	.size		.nv.reservedSmem.cap,0x4
